	.headerflags	@"EF_CUDA_TEXMODE_UNIFIED EF_CUDA_64BIT_ADDRESS EF_CUDA_ACCELERATORS EF_CUDA_SM90 EF_CUDA_VIRTUAL_SM(EF_CUDA_SM90)"
	.elftype	@"ET_EXEC"


//--------------------- .nv.info                  --------------------------
	.section	.nv.info,"",@"SHT_CUDA_INFO"
	.align	4


	//----- nvinfo : EIATTR_REGCOUNT
	.align		4
        /*0000*/ 	.byte	0x04, 0x2f
        /*0002*/ 	.short	(.L_1 - .L_0)
	.align		4
.L_0:
        /*0004*/ 	.word	index@(triton_poi_fused_add_convolution_mul_5)
        /*0008*/ 	.word	0x0000001e


	//----- nvinfo : EIATTR_MIN_STACK_SIZE
	.align		4
.L_1:
        /*000c*/ 	.byte	0x04, 0x12
        /*000e*/ 	.short	(.L_3 - .L_2)
	.align		4
.L_2:
        /*0010*/ 	.word	index@(triton_poi_fused_add_convolution_mul_5)
        /*0014*/ 	.word	0x00000000


	//----- nvinfo : EIATTR_FRAME_SIZE
	.align		4
.L_3:
        /*0018*/ 	.byte	0x04, 0x11
        /*001a*/ 	.short	(.L_5 - .L_4)
	.align		4
.L_4:
        /*001c*/ 	.word	index@(triton_poi_fused_add_convolution_mul_5)
        /*0020*/ 	.word	0x00000000


	//----- nvinfo : EIATTR_MIN_STACK_SIZE
	.align		4
.L_5:
        /*0024*/ 	.byte	0x04, 0x12
        /*0026*/ 	.short	(.L_7 - .L_6)
	.align		4
.L_6:
        /*0028*/ 	.word	index@(triton_poi_fused_add_convolution_mul_5)
        /*002c*/ 	.word	0x00000000
.L_7:


//--------------------- .nv.info.triton_poi_fused_add_convolution_mul_5 --------------------------
	.section	.nv.info.triton_poi_fused_add_convolution_mul_5,"",@"SHT_CUDA_INFO"
	.sectionflags	@""
	.align	4


	//----- nvinfo : EIATTR_CUDA_API_VERSION
	.align		4
        /*0000*/ 	.byte	0x04, 0x37
        /*0002*/ 	.short	(.L_9 - .L_8)
.L_8:
        /*0004*/ 	.word	0x0000007c


	//----- nvinfo : EIATTR_KPARAM_INFO
	.align		4
.L_9:
        /*0008*/ 	.byte	0x04, 0x17
        /*000a*/ 	.short	(.L_11 - .L_10)
.L_10:
        /*000c*/ 	.word	0x00000000
        /*0010*/ 	.short	0x0003
        /*0012*/ 	.short	0x0018
        /*0014*/ 	.byte	0x00, 0xf0, 0x11, 0x00


	//----- nvinfo : EIATTR_KPARAM_INFO
	.align		4
.L_11:
        /*0018*/ 	.byte	0x04, 0x17
        /*001a*/ 	.short	(.L_13 - .L_12)
.L_12:
        /*001c*/ 	.word	0x00000000
        /*0020*/ 	.short	0x0002
        /*0022*/ 	.short	0x0010
        /*0024*/ 	.byte	0x00, 0xf4, 0x21, 0x00


	//----- nvinfo : EIATTR_KPARAM_INFO
	.align		4
.L_13:
        /*0028*/ 	.byte	0x04, 0x17
        /*002a*/ 	.short	(.L_15 - .L_14)
.L_14:
        /*002c*/ 	.word	0x00000000
        /*0030*/ 	.short	0x0001
        /*0032*/ 	.short	0x0008
        /*0034*/ 	.byte	0x00, 0xf4, 0x21, 0x00


	//----- nvinfo : EIATTR_KPARAM_INFO
	.align		4
.L_15:
        /*0038*/ 	.byte	0x04, 0x17
        /*003a*/ 	.short	(.L_17 - .L_16)
.L_16:
        /*003c*/ 	.word	0x00000000
        /*0040*/ 	.short	0x0000
        /*0042*/ 	.short	0x0000
        /*0044*/ 	.byte	0x00, 0xf4, 0x21, 0x00


	//----- nvinfo : EIATTR_SPARSE_MMA_MASK
	.align		4
.L_17:
        /*0048*/ 	.byte	0x03, 0x50
        /*004a*/ 	.short	0x0000


	//----- nvinfo : EIATTR_MAXREG_COUNT
	.align		4
        /*004c*/ 	.byte	0x03, 0x1b
        /*004e*/ 	.short	0x00ff


	//----- nvinfo : EIATTR_EXIT_INSTR_OFFSETS
	.align		4
        /*0050*/ 	.byte	0x04, 0x1c
        /*0052*/ 	.short	(.L_19 - .L_18)


	//   ....[0]....
.L_18:
        /*0054*/ 	.word	0x00000320


	//----- nvinfo : EIATTR_REQNTID
	.align		4
.L_19:
        /*0058*/ 	.byte	0x04, 0x10
        /*005a*/ 	.short	(.L_21 - .L_20)
.L_20:
        /*005c*/ 	.word	0x00000080
        /*0060*/ 	.word	0x00000001
        /*0064*/ 	.word	0x00000001


	//----- nvinfo : EIATTR_CBANK_PARAM_SIZE
	.align		4
.L_21:
        /*0068*/ 	.byte	0x03, 0x19
        /*006a*/ 	.short	0x001c


	//----- nvinfo : EIATTR_PARAM_CBANK
	.align		4
        /*006c*/ 	.byte	0x04, 0x0a
        /*006e*/ 	.short	(.L_23 - .L_22)
	.align		4
.L_22:
        /*0070*/ 	.word	index@(.nv.constant0.triton_poi_fused_add_convolution_mul_5)
        /*0074*/ 	.short	0x0210
        /*0076*/ 	.short	0x001c


	//----- nvinfo : EIATTR_SW_WAR
	.align		4
.L_23:
        /*0078*/ 	.byte	0x04, 0x36
        /*007a*/ 	.short	(.L_25 - .L_24)
.L_24:
        /*007c*/ 	.word	0x00000008
.L_25:


//--------------------- .nv.callgraph             --------------------------
	.section	.nv.callgraph,"",@"SHT_CUDA_CALLGRAPH"
	.align	4
	.sectionentsize	8
	.align		4
        /*0000*/ 	.word	0x00000000
	.align		4
        /*0004*/ 	.word	0xffffffff
	.align		4
        /*0008*/ 	.word	0x00000000
	.align		4
        /*000c*/ 	.word	0xfffffffe
	.align		4
        /*0010*/ 	.word	0x00000000
	.align		4
        /*0014*/ 	.word	0xfffffffd
	.align		4
        /*0018*/ 	.word	0x00000000
	.align		4
        /*001c*/ 	.word	0xfffffffc


//--------------------- .text.triton_poi_fused_add_convolution_mul_5 --------------------------
	.section	.text.triton_poi_fused_add_convolution_mul_5,"ax",@progbits
	.align	128
        .global         triton_poi_fused_add_convolution_mul_5
        .type           triton_poi_fused_add_convolution_mul_5,@function
        .size           triton_poi_fused_add_convolution_mul_5,(.L_x_1 - triton_poi_fused_add_convolution_mul_5)
        .other          triton_poi_fused_add_convolution_mul_5,@"STO_CUDA_ENTRY STV_DEFAULT"
triton_poi_fused_add_convolution_mul_5:
.text.triton_poi_fused_add_convolution_mul_5:
[----:B------:R-:W-:Y:S01]  /*0000*/  LDC R1, c[0x0][0x28] ;  /* 0x00000a00ff017b82 */ /* 0x000fe20000000800 */
[----:B------:R-:W1:Y:S07]  /*0010*/  S2R R0, SR_TID.X ;  /* 0x0000000000007919 */ /* 0x000e6e0000002100 */
[----:B------:R-:W2:Y:S01]  /*0020*/  LDC.64 R8, c[0x0][0x218] ;  /* 0x00008600ff087b82 */ /* 0x000ea20000000a00 */
[----:B------:R-:W-:Y:S01]  /*0030*/  ULDC.64 UR4, c[0x0][0x208] ;  /* 0x0000820000047ab9 */ /* 0x000fe20000000a00 */
[----:B------:R-:W3:Y:S06]  /*0040*/  S2R R25, SR_CTAID.X ;  /* 0x0000000000197919 */ /* 0x000eec0000002500 */
[----:B------:R-:W4:Y:S01]  /*0050*/  LDC.64 R2, c[0x0][0x210] ;  /* 0x00008400ff027b82 */ /* 0x000f220000000a00 */
[----:B-1----:R-:W-:-:S02]  /*0060*/  SHF.L.U32 R0, R0, 0x2, RZ ;  /* 0x0000000200007819 */ /* 0x002fc400000006ff */
[----:B---3--:R-:W-:Y:S02]  /*0070*/  SHF.R.S32.HI R4, RZ, 0x15, R25 ;  /* 0x00000015ff047819 */ /* 0x008fe40000011419 */
[----:B------:R-:W-:Y:S02]  /*0080*/  LOP3.LUT R0, R0, 0x1fc, RZ, 0xc0, !PT ;  /* 0x000001fc00007812 */ /* 0x000fe400078ec0ff */
[----:B------:R-:W-:Y:S02]  /*0090*/  SGXT R4, R4, 0x1 ;  /* 0x000000010404781a */ /* 0x000fe40000000200 */
[----:B------:R-:W-:-:S04]  /*00a0*/  LEA R25, R25, R0, 0xa ;  /* 0x0000000019197211 */ /* 0x000fc800078e50ff */
[----:B------:R-:W-:Y:S01]  /*00b0*/  LEA.HI R0, R4, R25, RZ, 0xc ;  /* 0x0000001904007211 */ /* 0x000fe200078f60ff */
[----:B----4-:R-:W-:Y:S01]  /*00c0*/  IMAD.WIDE R2, R25, 0x4, R2 ;  /* 0x0000000419027825 */ /* 0x010fe200078e0202 */
[----:B------:R-:W1:Y:S02]  /*00d0*/  LDC.64 R4, c[0x0][0x220] ;  /* 0x00008800ff047b82 */ /* 0x000e640000000a00 */
[----:B------:R-:W-:Y:S02]  /*00e0*/  SHF.R.S32.HI R6, RZ, 0xc, R0 ;  /* 0x0000000cff067819 */ /* 0x000fe40000011400 */
[----:B------:R-:W-:Y:S02]  /*00f0*/  IADD3 R0, R0, 0x200, RZ ;  /* 0x0000020000007810 */ /* 0x000fe40007ffe0ff */
[----:B------:R-:W-:Y:S02]  /*0100*/  LEA.HI R7, R6, R6, RZ, 0x6 ;  /* 0x0000000606077211 */ /* 0x000fe400078f30ff */
[----:B------:R-:W-:-:S02]  /*0110*/  SHF.R.S32.HI R0, RZ, 0xc, R0 ;  /* 0x0000000cff007819 */ /* 0x000fc40000011400 */
[----:B------:R-:W-:-:S04]  /*0120*/  LOP3.LUT R7, R7, 0xffffffc0, RZ, 0xc0, !PT ;  /* 0xffffffc007077812 */ /* 0x000fc800078ec0ff */
[----:B------:R-:W-:Y:S02]  /*0130*/  IADD3 R7, R6, -R7, RZ ;  /* 0x8000000706077210 */ /* 0x000fe40007ffe0ff */
[----:B------:R-:W-:-:S03]  /*0140*/  LEA.HI R6, R0, R0, RZ, 0x6 ;  /* 0x0000000000067211 */ /* 0x000fc600078f30ff */
[----:B--2---:R-:W-:Y:S01]  /*0150*/  IMAD.WIDE R22, R7, 0x4, R8 ;  /* 0x0000000407167825 */ /* 0x004fe200078e0208 */
[----:B------:R-:W-:-:S04]  /*0160*/  LOP3.LUT R11, R6, 0xffffffc0, RZ, 0xc0, !PT ;  /* 0xffffffc0060b7812 */ /* 0x000fc800078ec0ff */
[----:B------:R-:W-:Y:S01]  /*0170*/  IADD3 R11, R0, -R11, RZ ;  /* 0x8000000b000b7210 */ /* 0x000fe20007ffe0ff */
[----:B-1----:R-:W-:Y:S01]  /*0180*/  IMAD.WIDE R24, R25, 0x4, R4 ;  /* 0x0000000419187825 */ /* 0x002fe200078e0204 */
[----:B------:R-:W2:Y:S04]  /*0190*/  LDG.E.EL R0, desc[UR4][R22.64] ;  /* 0x0000000416007981 */ /* 0x000ea8000c2e1900 */
[----:B------:R-:W2:Y:S01]  /*01a0*/  LDG.E.128 R4, desc[UR4][R2.64] ;  /* 0x0000000402047981 */ /* 0x000ea2000c1e1d00 */
[----:B------:R-:W-:-:S03]  /*01b0*/  IMAD.WIDE R20, R11, 0x4, R8 ;  /* 0x000000040b147825 */ /* 0x000fc600078e0208 */
[----:B------:R-:W3:Y:S04]  /*01c0*/  LDG.E.128 R16, desc[UR4][R24.64] ;  /* 0x0000000418107981 */ /* 0x000ee8000c1e1d00 */
[----:B------:R-:W4:Y:S04]  /*01d0*/  LDG.E.EL R20, desc[UR4][R20.64] ;  /* 0x0000000414147981 */ /* 0x000f28000c2e1900 */
[----:B------:R-:W4:Y:S04]  /*01e0*/  LDG.E.128 R8, desc[UR4][R2.64+0x800] ;  /* 0x0008000402087981 */ /* 0x000f28000c1e1d00 */
[----:B------:R-:W5:Y:S01]  /*01f0*/  LDG.E.128 R12, desc[UR4][R24.64+0x800] ;  /* 0x00080004180c7981 */ /* 0x000f62000c1e1d00 */
[--C-:B--2---:R-:W-:Y:S01]  /*0200*/  FADD R27, R4, R0.reuse ;  /* 0x00000000041b7221 */ /* 0x104fe20000000000 */
[--C-:B------:R-:W-:Y:S01]  /*0210*/  FADD R4, R5, R0.reuse ;  /* 0x0000000005047221 */ /* 0x100fe20000000000 */
[--C-:B------:R-:W-:Y:S01]  /*0220*/  FADD R5, R6, R0.reuse ;  /* 0x0000000006057221 */ /* 0x100fe20000000000 */
[----:B------:R-:W-:Y:S01]  /*0230*/  FADD R0, R7, R0 ;  /* 0x0000000007007221 */ /* 0x000fe20000000000 */
[----:B---3--:R-:W-:Y:S01]  /*0240*/  FFMA R16, R27, 0.20000000298023223877, R16 ;  /* 0x3e4ccccd1b107823 */ /* 0x008fe20000000010 */
[----:B------:R-:W-:Y:S01]  /*0250*/  FFMA R17, R4, 0.20000000298023223877, R17 ;  /* 0x3e4ccccd04117823 */ /* 0x000fe20000000011 */
[----:B------:R-:W-:Y:S01]  /*0260*/  FFMA R18, R5, 0.20000000298023223877, R18 ;  /* 0x3e4ccccd05127823 */ /* 0x000fe20000000012 */
[----:B------:R-:W-:Y:S01]  /*0270*/  FFMA R19, R0, 0.20000000298023223877, R19 ;  /* 0x3e4ccccd00137823 */ /* 0x000fe20000000013 */
[--C-:B----4-:R-:W-:Y:S01]  /*0280*/  FADD R5, R8, R20.reuse ;  /* 0x0000001408057221 */ /* 0x110fe20000000000 */
[--C-:B------:R-:W-:Y:S01]  /*0290*/  FADD R0, R9, R20.reuse ;  /* 0x0000001409007221 */ /* 0x100fe20000000000 */
[--C-:B------:R-:W-:Y:S01]  /*02a0*/  FADD R7, R10, R20.reuse ;  /* 0x000000140a077221 */ /* 0x100fe20000000000 */
[----:B------:R-:W-:Y:S01]  /*02b0*/  FADD R20, R11, R20 ;  /* 0x000000140b147221 */ /* 0x000fe20000000000 */
[----:B-----5:R-:W-:Y:S01]  /*02c0*/  FFMA R12, R5, 0.20000000298023223877, R12 ;  /* 0x3e4ccccd050c7823 */ /* 0x020fe2000000000c */
[----:B------:R-:W-:Y:S01]  /*02d0*/  FFMA R13, R0, 0.20000000298023223877, R13 ;  /* 0x3e4ccccd000d7823 */ /* 0x000fe2000000000d */
[----:B------:R-:W-:Y:S01]  /*02e0*/  FFMA R14, R7, 0.20000000298023223877, R14 ;  /* 0x3e4ccccd070e7823 */ /* 0x000fe2000000000e */
[----:B------:R-:W-:Y:S01]  /*02f0*/  FFMA R15, R20, 0.20000000298023223877, R15 ;  /* 0x3e4ccccd140f7823 */ /* 0x000fe2000000000f */
[----:B------:R-:W-:Y:S04]  /*0300*/  STG.E.128 desc[UR4][R2.64], R16 ;  /* 0x0000001002007986 */ /* 0x000fe8000c101d04 */
[----:B------:R-:W-:Y:S01]  /*0310*/  STG.E.128 desc[UR4][R2.64+0x800], R12 ;  /* 0x0008000c02007986 */ /* 0x000fe2000c101d04 */
[----:B------:R-:W-:Y:S05]  /*0320*/  EXIT ;  /* 0x000000000000794d */ /* 0x000fea0003800000 */
.L_x_0:
[----:B------:R-:W-:-:S00]  /*0330*/  BRA `(.L_x_0) ;  /* 0xfffffffc00fc7947 */ /* 0x000fc0000383ffff */
[----:B------:R-:W-:-:S00]  /*0340*/  NOP ;  /* 0x0000000000007918 */ /* 0x000fc00000000000 */
        /* <DEDUP_REMOVED lines=11> */
.L_x_1:


//--------------------- .nv.constant0.triton_poi_fused_add_convolution_mul_5 --------------------------
	.section	.nv.constant0.triton_poi_fused_add_convolution_mul_5,"a",@progbits
	.sectionflags	@""
	.align	4
.nv.constant0.triton_poi_fused_add_convolution_mul_5:
	.zero		556
